//
// Generated by NVIDIA NVVM Compiler
//
// Compiler Build ID: CL-36424714
// Cuda compilation tools, release 13.0, V13.0.88
// Based on NVVM 20.0.0
//

.version 9.0
.target sm_100
.address_size 64

	// .globl	_Z10mem_trs_3dPi
.extern .func  (.param .b32 func_retval0) vprintf
(
	.param .b64 vprintf_param_0,
	.param .b64 vprintf_param_1
)
;
.global .align 1 .b8 $str[87] = {98, 108, 111, 99, 107, 73, 100, 120, 46, 120, 58, 32, 37, 100, 44, 32, 98, 108, 111, 99, 107, 73, 100, 120, 46, 121, 58, 32, 37, 100, 44, 32, 98, 108, 111, 99, 107, 73, 100, 120, 46, 122, 58, 32, 37, 100, 44, 32, 116, 104, 114, 101, 97, 100, 73, 100, 120, 46, 120, 58, 32, 37, 100, 44, 32, 103, 105, 100, 58, 32, 37, 100, 44, 32, 45, 32, 100, 97, 116, 97, 58, 32, 37, 100, 32, 10};

.visible .entry _Z10mem_trs_3dPi(
	.param .u64 .ptr .align 1 _Z10mem_trs_3dPi_param_0
)
{
	.local .align 8 .b8 	__local_depot0[24];
	.reg .b64 	%SP;
	.reg .b64 	%SPL;
	.reg .b32 	%r<22>;
	.reg .b64 	%rd<9>;

	mov.u64 	%SPL, __local_depot0;
	cvta.local.u64 	%SP, %SPL;
	ld.param.u64 	%rd1, [_Z10mem_trs_3dPi_param_0];
	cvta.to.global.u64 	%rd2, %rd1;
	add.u64 	%rd3, %SP, 0;
	add.u64 	%rd4, %SPL, 0;
	mov.u32 	%r1, %tid.z;
	mov.u32 	%r2, %ntid.x;
	mov.u32 	%r3, %ntid.y;
	mov.u32 	%r4, %tid.y;
	mov.u32 	%r5, %tid.x;
	mad.lo.s32 	%r6, %r3, %r1, %r4;
	mad.lo.s32 	%r7, %r6, %r2, %r5;
	mul.lo.s32 	%r8, %r2, %r3;
	mov.u32 	%r9, %ntid.z;
	mul.lo.s32 	%r10, %r8, %r9;
	mov.u32 	%r11, %ctaid.x;
	mov.u32 	%r12, %nctaid.x;
	mov.u32 	%r13, %ctaid.y;
	mov.u32 	%r14, %nctaid.y;
	mov.u32 	%r15, %ctaid.z;
	mad.lo.s32 	%r16, %r15, %r14, %r13;
	mad.lo.s32 	%r17, %r16, %r12, %r11;
	mad.lo.s32 	%r18, %r10, %r17, %r7;
	mul.wide.s32 	%rd5, %r18, 4;
	add.s64 	%rd6, %rd2, %rd5;
	ld.global.u32 	%r19, [%rd6];
	st.local.v2.u32 	[%rd4], {%r11, %r13};
	st.local.v2.u32 	[%rd4+8], {%r15, %r7};
	st.local.v2.u32 	[%rd4+16], {%r18, %r19};
	mov.u64 	%rd7, $str;
	cvta.global.u64 	%rd8, %rd7;
	{ // callseq 0, 0
	.param .b64 param0;
	st.param.b64 	[param0], %rd8;
	.param .b64 param1;
	st.param.b64 	[param1], %rd3;
	.param .b32 retval0;
	call.uni (retval0), 
	vprintf, 
	(
	param0, 
	param1
	);
	ld.param.b32 	%r20, [retval0];
	} // callseq 0
	ret;

}


// ===== COMPILED SASS (sm_100) =====

	.target	sm_100

	.elftype	@"ET_EXEC"


//--------------------- .note.nv.tkinfo           --------------------------
	.section	.note.nv.tkinfo,"",@"SHT_NOTE"
	.sectionflags	@"SHF_NOTE_NV_TKINFO"
	.tkinfo
        /*0018*/ 	.word	0x00000002
        /*0030*/ 	.string	""
        /*0030*/ 	.string	"ptxas"
        /*0030*/ 	.string	"Cuda compilation tools, release 13.0, V13.0.88"
        /*0030*/ 	.string	"Build cuda_13.0.r13.0/compiler.36424714_0"
        /*0030*/ 	.string	"-arch sm_100 -m 64 "



//--------------------- .note.nv.cuinfo           --------------------------
	.section	.note.nv.cuinfo,"",@"SHT_NOTE"
	.sectionflags	@"SHF_NOTE_NV_CUINFO"
        /*0018*/ 	.short	0x0002
        /*001a*/ 	.short	0x0064
        /*001c*/ 	.short	0x0082
	.zero		2


//--------------------- .nv.info                  --------------------------
	.section	.nv.info,"",@"SHT_CUDA_INFO"
	.align	4


	//----- nvinfo : EIATTR_REGCOUNT
	.align		4
        /*0000*/ 	.byte	0x04, 0x2f
        /*0002*/ 	.short	(.L_2 - .L_1)
	.align		4
.L_1:
        /*0004*/ 	.word	index@(_Z10mem_trs_3dPi)
        /*0008*/ 	.word	0x00000018


	//----- nvinfo : EIATTR_FRAME_SIZE
	.align		4
.L_2:
        /*000c*/ 	.byte	0x04, 0x11
        /*000e*/ 	.short	(.L_4 - .L_3)
	.align		4
.L_3:
        /*0010*/ 	.word	index@(_Z10mem_trs_3dPi)
        /*0014*/ 	.word	0x00000018


	//----- nvinfo : EIATTR_MIN_STACK_SIZE
	.align		4
.L_4:
        /*0018*/ 	.byte	0x04, 0x12
        /*001a*/ 	.short	(.L_6 - .L_5)
	.align		4
.L_5:
        /*001c*/ 	.word	index@(_Z10mem_trs_3dPi)
        /*0020*/ 	.word	0x00000018
.L_6:


//--------------------- .nv.compat                --------------------------
	.section	.nv.compat,"",@"SHT_CUDA_COMPAT_INFO"
	.align	4
        /*0000*/ 	.byte	0x02, 0x09, 0x00, 0x00, 0x02, 0x02, 0x01, 0x00, 0x02, 0x05, 0x05, 0x00, 0x03, 0x07, 0x01, 0x01
        /*0010*/ 	.byte	0x02, 0x03, 0x00, 0x00, 0x02, 0x06, 0x01, 0x00, 0x04, 0x0b, 0x08, 0x00, 0x09, 0x00, 0x00, 0x00
        /*0020*/ 	.byte	0x00, 0x00, 0x00, 0x00


//--------------------- .nv.info._Z10mem_trs_3dPi --------------------------
	.section	.nv.info._Z10mem_trs_3dPi,"",@"SHT_CUDA_INFO"
	.sectionflags	@""
	.align	4


	//----- nvinfo : EIATTR_CUDA_API_VERSION
	.align		4
        /*0000*/ 	.byte	0x04, 0x37
        /*0002*/ 	.short	(.L_8 - .L_7)
.L_7:
        /*0004*/ 	.word	0x00000082


	//----- nvinfo : EIATTR_KPARAM_INFO
	.align		4
.L_8:
        /*0008*/ 	.byte	0x04, 0x17
        /*000a*/ 	.short	(.L_10 - .L_9)
.L_9:
        /*000c*/ 	.word	0x00000000
        /*0010*/ 	.short	0x0000
        /*0012*/ 	.short	0x0000
        /*0014*/ 	.byte	0x00, 0xf5, 0x21, 0x00


	//----- nvinfo : EIATTR_SPARSE_MMA_MASK
	.align		4
.L_10:
        /*0018*/ 	.byte	0x03, 0x50
        /*001a*/ 	.short	0x0000


	//----- nvinfo : EIATTR_MAXREG_COUNT
	.align		4
        /*001c*/ 	.byte	0x03, 0x1b
        /*001e*/ 	.short	0x00ff


	//----- nvinfo : EIATTR_EXTERNS
	.align		4
        /*0020*/ 	.byte	0x04, 0x0f
        /*0022*/ 	.short	(.L_12 - .L_11)


	//   ....[0]....
	.align		4
.L_11:
        /*0024*/ 	.word	index@(vprintf)


	//----- nvinfo : EIATTR_MERCURY_ISA_VERSION
	.align		4
.L_12:
        /*0028*/ 	.byte	0x03, 0x5f
        /*002a*/ 	.short	0x0101


	//----- nvinfo : EIATTR_VRC_CTA_INIT_COUNT
	.align		4
        /*002c*/ 	.byte	0x02, 0x4a
	.zero		1
	.zero		1


	//----- nvinfo : EIATTR_SYSCALL_OFFSETS
	.align		4
        /*0030*/ 	.byte	0x04, 0x46
        /*0032*/ 	.short	(.L_14 - .L_13)


	//   ....[0]....
.L_13:
        /*0034*/ 	.word	0x00000250


	//----- nvinfo : EIATTR_EXIT_INSTR_OFFSETS
	.align		4
.L_14:
        /*0038*/ 	.byte	0x04, 0x1c
        /*003a*/ 	.short	(.L_16 - .L_15)


	//   ....[0]....
.L_15:
        /*003c*/ 	.word	0x00000260


	//----- nvinfo : EIATTR_CBANK_PARAM_SIZE
	.align		4
.L_16:
        /*0040*/ 	.byte	0x03, 0x19
        /*0042*/ 	.short	0x0008


	//----- nvinfo : EIATTR_PARAM_CBANK
	.align		4
        /*0044*/ 	.byte	0x04, 0x0a
        /*0046*/ 	.short	(.L_18 - .L_17)
	.align		4
.L_17:
        /*0048*/ 	.word	index@(.nv.constant0._Z10mem_trs_3dPi)
        /*004c*/ 	.short	0x0380
        /*004e*/ 	.short	0x0008


	//----- nvinfo : EIATTR_SW_WAR
	.align		4
.L_18:
        /*0050*/ 	.byte	0x04, 0x36
        /*0052*/ 	.short	(.L_20 - .L_19)
.L_19:
        /*0054*/ 	.word	0x00000008
.L_20:


//--------------------- .nv.callgraph             --------------------------
	.section	.nv.callgraph,"",@"SHT_CUDA_CALLGRAPH"
	.align	4
	.sectionentsize	8
	.align		4
        /*0000*/ 	.word	0x00000000
	.align		4
        /*0004*/ 	.word	0xffffffff
	.align		4
        /*0008*/ 	.word	index@(_Z10mem_trs_3dPi)
	.align		4
        /*000c*/ 	.word	index@(vprintf)
	.align		4
        /*0010*/ 	.word	0x00000000
	.align		4
        /*0014*/ 	.word	0xfffffffe
	.align		4
        /*0018*/ 	.word	0x00000000
	.align		4
        /*001c*/ 	.word	0xfffffffd
	.align		4
        /*0020*/ 	.word	0x00000000
	.align		4
        /*0024*/ 	.word	0xfffffffc


//--------------------- .nv.constant4             --------------------------
	.section	.nv.constant4,"a",@progbits
	.align	8
	.align		8
.nv.constant4:
        /*0000*/ 	.dword	vprintf
	.align		8
        /*0008*/ 	.dword	$str


//--------------------- .text._Z10mem_trs_3dPi    --------------------------
	.section	.text._Z10mem_trs_3dPi,"ax",@progbits
	.align	128
        .global         _Z10mem_trs_3dPi
        .type           _Z10mem_trs_3dPi,@function
        .size           _Z10mem_trs_3dPi,(.L_x_2 - _Z10mem_trs_3dPi)
        .other          _Z10mem_trs_3dPi,@"STO_CUDA_ENTRY STV_DEFAULT"
_Z10mem_trs_3dPi:
.text._Z10mem_trs_3dPi:
[----:B------:R-:W0:Y:S01]  /*0000*/  LDC R1, c[0x0][0x37c] ;  /* 0x0000df00ff017b82 */ /* 0x000e220000000800 */
[----:B------:R-:W1:Y:S01]  /*0010*/  S2R R15, SR_TID.Z ;  /* 0x00000000000f7919 */ /* 0x000e620000002300 */
[----:B------:R-:W2:Y:S06]  /*0020*/  LDCU UR8, c[0x0][0x2fc] ;  /* 0x00005f80ff0877ac */ /* 0x000eac0008000800 */
[----:B------:R-:W3:Y:S01]  /*0030*/  LDC.64 R8, c[0x0][0x380] ;  /* 0x0000e000ff087b82 */ /* 0x000ee20000000a00 */
[----:B0-----:R-:W-:Y:S01]  /*0040*/  IADD3 R1, PT, PT, R1, -0x18, RZ ;  /* 0xffffffe801017810 */ /* 0x001fe20007ffe0ff */
[----:B------:R-:W1:Y:S01]  /*0050*/  S2R R0, SR_TID.Y ;  /* 0x0000000000007919 */ /* 0x000e620000002200 */
[----:B------:R-:W0:Y:S01]  /*0060*/  LDCU UR9, c[0x0][0x360] ;  /* 0x00006c00ff0977ac */ /* 0x000e220008000800 */
[----:B------:R-:W4:Y:S01]  /*0070*/  S2R R13, SR_CTAID.Y ;  /* 0x00000000000d7919 */ /* 0x000f220000002600 */
[----:B------:R-:W0:Y:S01]  /*0080*/  LDCU UR6, c[0x0][0x364] ;  /* 0x00006c80ff0677ac */ /* 0x000e220008000800 */
[----:B------:R-:W4:Y:S01]  /*0090*/  S2R R14, SR_CTAID.Z ;  /* 0x00000000000e7919 */ /* 0x000f220000002700 */
[----:B------:R-:W5:Y:S01]  /*00a0*/  LDCU UR5, c[0x0][0x368] ;  /* 0x00006d00ff0577ac */ /* 0x000f620008000800 */
[----:B------:R-:W2:Y:S01]  /*00b0*/  S2R R2, SR_TID.X ;  /* 0x0000000000027919 */ /* 0x000ea20000002100 */
[----:B------:R-:W3:Y:S01]  /*00c0*/  LDCU UR10, c[0x0][0x370] ;  /* 0x00006e00ff0a77ac */ /* 0x000ee20008000800 */
[----:B------:R-:W3:Y:S01]  /*00d0*/  S2R R12, SR_CTAID.X ;  /* 0x00000000000c7919 */ /* 0x000ee20000002500 */
[----:B------:R-:W4:Y:S01]  /*00e0*/  LDCU UR11, c[0x0][0x374] ;  /* 0x00006e80ff0b77ac */ /* 0x000f220008000800 */
[----:B0-----:R-:W-:-:S04]  /*00f0*/  UIMAD UR4, UR9, UR6, URZ ;  /* 0x00000006090472a4 */ /* 0x001fc8000f8e02ff */
[----:B-----5:R-:W-:Y:S01]  /*0100*/  UIMAD UR4, UR4, UR5, URZ ;  /* 0x00000005040472a4 */ /* 0x020fe2000f8e02ff */
[----:B-1----:R-:W-:Y:S01]  /*0110*/  IMAD R15, R15, UR6, R0 ;  /* 0x000000060f0f7c24 */ /* 0x002fe2000f8e0200 */
[----:B------:R-:W0:Y:S01]  /*0120*/  LDCU.64 UR6, c[0x0][0x358] ;  /* 0x00006b00ff0677ac */ /* 0x000e220008000a00 */
[----:B----4-:R-:W-:Y:S02]  /*0130*/  IMAD R3, R14, UR11, R13 ;  /* 0x0000000b0e037c24 */ /* 0x010fe4000f8e020d */
[----:B--2---:R-:W-:Y:S02]  /*0140*/  IMAD R15, R15, UR9, R2 ;  /* 0x000000090f0f7c24 */ /* 0x004fe4000f8e0202 */
[----:B---3--:R-:W-:-:S04]  /*0150*/  IMAD R2, R3, UR10, R12 ;  /* 0x0000000a03027c24 */ /* 0x008fc8000f8e020c */
[----:B------:R-:W-:-:S04]  /*0160*/  IMAD R2, R2, UR4, R15 ;  /* 0x0000000402027c24 */ /* 0x000fc8000f8e020f */
[----:B------:R-:W-:-:S05]  /*0170*/  IMAD.WIDE R8, R2, 0x4, R8 ;  /* 0x0000000402087825 */ /* 0x000fca00078e0208 */
[----:B0-----:R-:W2:Y:S01]  /*0180*/  LDG.E R3, desc[UR6][R8.64] ;  /* 0x0000000608037981 */ /* 0x001ea2000c1e1900 */
[----:B------:R-:W-:Y:S01]  /*0190*/  MOV R0, 0x0 ;  /* 0x0000000000007802 */ /* 0x000fe20000000f00 */
[----:B------:R-:W0:Y:S02]  /*01a0*/  LDCU UR4, c[0x0][0x2f8] ;  /* 0x00005f00ff0477ac */ /* 0x000e240008000800 */
[----:B------:R1:W-:Y:S01]  /*01b0*/  STL.64 [R1], R12 ;  /* 0x0000000c01007387 */ /* 0x0003e20000100a00 */
[----:B------:R1:W3:Y:S01]  /*01c0*/  LDC.64 R10, c[0x4][R0] ;  /* 0x01000000000a7b82 */ /* 0x0002e20000000a00 */
[----:B------:R-:W4:Y:S02]  /*01d0*/  LDCU.64 UR6, c[0x4][0x8] ;  /* 0x01000100ff0677ac */ /* 0x000f240008000a00 */
[----:B------:R1:W-:Y:S01]  /*01e0*/  STL.64 [R1+0x8], R14 ;  /* 0x0000080e01007387 */ /* 0x0003e20000100a00 */
[----:B0-----:R-:W-:Y:S02]  /*01f0*/  IADD3 R6, P0, PT, R1, UR4, RZ ;  /* 0x0000000401067c10 */ /* 0x001fe4000ff1e0ff */
[----:B----4-:R-:W-:-:S02]  /*0200*/  MOV R4, UR6 ;  /* 0x0000000600047c02 */ /* 0x010fc40008000f00 */
[----:B------:R-:W-:Y:S02]  /*0210*/  MOV R5, UR7 ;  /* 0x0000000700057c02 */ /* 0x000fe40008000f00 */
[----:B------:R-:W-:Y:S01]  /*0220*/  IADD3.X R7, PT, PT, RZ, UR8, RZ, P0, !PT ;  /* 0x00000008ff077c10 */ /* 0x000fe200087fe4ff */
[----:B--23--:R1:W-:Y:S06]  /*0230*/  STL.64 [R1+0x10], R2 ;  /* 0x0000100201007387 */ /* 0x00c3ec0000100a00 */
[----:B------:R-:W-:-:S07]  /*0240*/  LEPC R20, `(.L_x_0) ;  /* 0x000000001014794e */ /* 0x000fce0000000000 */
[----:B-1----:R-:W-:Y:S05]  /*0250*/  CALL.ABS.NOINC R10 ;  /* 0x000000000a007343 */ /* 0x002fea0003c00000 */
.L_x_0:
[----:B------:R-:W-:Y:S05]  /*0260*/  EXIT ;  /* 0x000000000000794d */ /* 0x000fea0003800000 */
.L_x_1:
[----:B------:R-:W-:-:S00]  /*0270*/  BRA `(.L_x_1) ;  /* 0xfffffffc00fc7947 */ /* 0x000fc0000383ffff */
[----:B------:R-:W-:-:S00]  /*0280*/  NOP ;  /* 0x0000000000007918 */ /* 0x000fc00000000000 */
[----:B------:R-:W-:-:S00]  /*0290*/  NOP ;  /* 0x0000000000007918 */ /* 0x000fc00000000000 */
[----:B------:R-:W-:-:S00]  /*02a0*/  NOP ;  /* 0x0000000000007918 */ /* 0x000fc00000000000 */
[----:B------:R-:W-:-:S00]  /*02b0*/  NOP ;  /* 0x0000000000007918 */ /* 0x000fc00000000000 */
[----:B------:R-:W-:-:S00]  /*02c0*/  NOP ;  /* 0x0000000000007918 */ /* 0x000fc00000000000 */
[----:B------:R-:W-:-:S00]  /*02d0*/  NOP ;  /* 0x0000000000007918 */ /* 0x000fc00000000000 */
[----:B------:R-:W-:-:S00]  /*02e0*/  NOP ;  /* 0x0000000000007918 */ /* 0x000fc00000000000 */
[----:B------:R-:W-:-:S00]  /*02f0*/  NOP ;  /* 0x0000000000007918 */ /* 0x000fc00000000000 */
.L_x_2:


//--------------------- .nv.global.init           --------------------------
	.section	.nv.global.init,"aw",@progbits
.nv.global.init:
	.type		$str,@object
	.size		$str,(.L_0 - $str)
$str:
        /*0000*/ 	.byte	0x62, 0x6c, 0x6f, 0x63, 0x6b, 0x49, 0x64, 0x78, 0x2e, 0x78, 0x3a, 0x20, 0x25, 0x64, 0x2c, 0x20
        /*0010*/ 	.byte	0x62, 0x6c, 0x6f, 0x63, 0x6b, 0x49, 0x64, 0x78, 0x2e, 0x79, 0x3a, 0x20, 0x25, 0x64, 0x2c, 0x20
        /*0020*/ 	.byte	0x62, 0x6c, 0x6f, 0x63, 0x6b, 0x49, 0x64, 0x78, 0x2e, 0x7a, 0x3a, 0x20, 0x25, 0x64, 0x2c, 0x20
        /*0030*/ 	.byte	0x74, 0x68, 0x72, 0x65, 0x61, 0x64, 0x49, 0x64, 0x78, 0x2e, 0x78, 0x3a, 0x20, 0x25, 0x64, 0x2c
        /*0040*/ 	.byte	0x20, 0x67, 0x69, 0x64, 0x3a, 0x20, 0x25, 0x64, 0x2c, 0x20, 0x2d, 0x20, 0x64, 0x61, 0x74, 0x61
        /*0050*/ 	.byte	0x3a, 0x20, 0x25, 0x64, 0x20, 0x0a, 0x00
.L_0:


//--------------------- .nv.shared.reserved.0     --------------------------
	.section	.nv.shared.reserved.0,"aw",@nobits
	.weak		__nv_reservedSMEM_offset_0_alias
	.size		__nv_reservedSMEM_offset_0_alias, 0, 64
	.other		__nv_reservedSMEM_offset_0_alias,@"STO_CUDA_RESERVED_SHARED STV_DEFAULT"
__nv_reservedSMEM_offset_0_alias:
	.zero		0
	.zero		64


//--------------------- .nv.constant0._Z10mem_trs_3dPi --------------------------
	.section	.nv.constant0._Z10mem_trs_3dPi,"a",@progbits
	.sectionflags	@""
	.align	4
.nv.constant0._Z10mem_trs_3dPi:
	.zero		904


//--------------------- SYMBOLS --------------------------

	.type		.nv.reservedSmem.offset0,@object
	.size		.nv.reservedSmem.offset0,0x4
	.type		vprintf,@function
